//
// Generated by NVIDIA NVVM Compiler
//
// Compiler Build ID: CL-36424714
// Cuda compilation tools, release 13.0, V13.0.88
// Based on NVVM 20.0.0
//

.version 9.0
.target sm_100
.address_size 64

	// .globl	_Z10writeConstPiii

.visible .entry _Z10writeConstPiii(
	.param .u64 .ptr .align 1 _Z10writeConstPiii_param_0,
	.param .u32 _Z10writeConstPiii_param_1,
	.param .u32 _Z10writeConstPiii_param_2
)
{
	.reg .pred 	%p<2>;
	.reg .b32 	%r<7>;
	.reg .b64 	%rd<5>;

	ld.param.u64 	%rd1, [_Z10writeConstPiii_param_0];
	ld.param.u32 	%r2, [_Z10writeConstPiii_param_1];
	ld.param.u32 	%r3, [_Z10writeConstPiii_param_2];
	mov.u32 	%r4, %ctaid.x;
	mov.u32 	%r5, %ntid.x;
	mov.u32 	%r6, %tid.x;
	mad.lo.s32 	%r1, %r4, %r5, %r6;
	setp.ge.s32 	%p1, %r1, %r3;
	@%p1 bra 	$L__BB0_2;
	cvta.to.global.u64 	%rd2, %rd1;
	mul.wide.s32 	%rd3, %r1, 4;
	add.s64 	%rd4, %rd2, %rd3;
	st.global.u32 	[%rd4], %r2;
$L__BB0_2:
	ret;

}


// ===== COMPILED SASS (sm_100) =====

	.target	sm_100

	.elftype	@"ET_EXEC"


//--------------------- .note.nv.tkinfo           --------------------------
	.section	.note.nv.tkinfo,"",@"SHT_NOTE"
	.sectionflags	@"SHF_NOTE_NV_TKINFO"
	.tkinfo
        /*0018*/ 	.word	0x00000002
        /*0030*/ 	.string	""
        /*0030*/ 	.string	"ptxas"
        /*0030*/ 	.string	"Cuda compilation tools, release 13.0, V13.0.88"
        /*0030*/ 	.string	"Build cuda_13.0.r13.0/compiler.36424714_0"
        /*0030*/ 	.string	"-arch sm_100 -m 64 "



//--------------------- .note.nv.cuinfo           --------------------------
	.section	.note.nv.cuinfo,"",@"SHT_NOTE"
	.sectionflags	@"SHF_NOTE_NV_CUINFO"
        /*0018*/ 	.short	0x0002
        /*001a*/ 	.short	0x0064
        /*001c*/ 	.short	0x0082
	.zero		2


//--------------------- .nv.info                  --------------------------
	.section	.nv.info,"",@"SHT_CUDA_INFO"
	.align	4


	//----- nvinfo : EIATTR_REGCOUNT
	.align		4
        /*0000*/ 	.byte	0x04, 0x2f
        /*0002*/ 	.short	(.L_1 - .L_0)
	.align		4
.L_0:
        /*0004*/ 	.word	index@(_Z10writeConstPiii)
        /*0008*/ 	.word	0x0000000a


	//----- nvinfo : EIATTR_FRAME_SIZE
	.align		4
.L_1:
        /*000c*/ 	.byte	0x04, 0x11
        /*000e*/ 	.short	(.L_3 - .L_2)
	.align		4
.L_2:
        /*0010*/ 	.word	index@(_Z10writeConstPiii)
        /*0014*/ 	.word	0x00000000


	//----- nvinfo : EIATTR_MIN_STACK_SIZE
	.align		4
.L_3:
        /*0018*/ 	.byte	0x04, 0x12
        /*001a*/ 	.short	(.L_5 - .L_4)
	.align		4
.L_4:
        /*001c*/ 	.word	index@(_Z10writeConstPiii)
        /*0020*/ 	.word	0x00000000
.L_5:


//--------------------- .nv.compat                --------------------------
	.section	.nv.compat,"",@"SHT_CUDA_COMPAT_INFO"
	.align	4
        /*0000*/ 	.byte	0x02, 0x09, 0x00, 0x00, 0x02, 0x02, 0x01, 0x00, 0x02, 0x05, 0x05, 0x00, 0x03, 0x07, 0x01, 0x01
        /*0010*/ 	.byte	0x02, 0x03, 0x00, 0x00, 0x02, 0x06, 0x01, 0x00, 0x04, 0x0b, 0x08, 0x00, 0x09, 0x00, 0x00, 0x00
        /*0020*/ 	.byte	0x00, 0x00, 0x00, 0x00


//--------------------- .nv.info._Z10writeConstPiii --------------------------
	.section	.nv.info._Z10writeConstPiii,"",@"SHT_CUDA_INFO"
	.sectionflags	@""
	.align	4


	//----- nvinfo : EIATTR_CUDA_API_VERSION
	.align		4
        /*0000*/ 	.byte	0x04, 0x37
        /*0002*/ 	.short	(.L_7 - .L_6)
.L_6:
        /*0004*/ 	.word	0x00000082


	//----- nvinfo : EIATTR_KPARAM_INFO
	.align		4
.L_7:
        /*0008*/ 	.byte	0x04, 0x17
        /*000a*/ 	.short	(.L_9 - .L_8)
.L_8:
        /*000c*/ 	.word	0x00000000
        /*0010*/ 	.short	0x0002
        /*0012*/ 	.short	0x000c
        /*0014*/ 	.byte	0x00, 0xf0, 0x11, 0x00


	//----- nvinfo : EIATTR_KPARAM_INFO
	.align		4
.L_9:
        /*0018*/ 	.byte	0x04, 0x17
        /*001a*/ 	.short	(.L_11 - .L_10)
.L_10:
        /*001c*/ 	.word	0x00000000
        /*0020*/ 	.short	0x0001
        /*0022*/ 	.short	0x0008
        /*0024*/ 	.byte	0x00, 0xf0, 0x11, 0x00


	//----- nvinfo : EIATTR_KPARAM_INFO
	.align		4
.L_11:
        /*0028*/ 	.byte	0x04, 0x17
        /*002a*/ 	.short	(.L_13 - .L_12)
.L_12:
        /*002c*/ 	.word	0x00000000
        /*0030*/ 	.short	0x0000
        /*0032*/ 	.short	0x0000
        /*0034*/ 	.byte	0x00, 0xf5, 0x21, 0x00


	//----- nvinfo : EIATTR_SPARSE_MMA_MASK
	.align		4
.L_13:
        /*0038*/ 	.byte	0x03, 0x50
        /*003a*/ 	.short	0x0000


	//----- nvinfo : EIATTR_MAXREG_COUNT
	.align		4
        /*003c*/ 	.byte	0x03, 0x1b
        /*003e*/ 	.short	0x00ff


	//----- nvinfo : EIATTR_MERCURY_ISA_VERSION
	.align		4
        /*0040*/ 	.byte	0x03, 0x5f
        /*0042*/ 	.short	0x0101


	//----- nvinfo : EIATTR_VRC_CTA_INIT_COUNT
	.align		4
        /*0044*/ 	.byte	0x02, 0x4a
	.zero		1
	.zero		1


	//----- nvinfo : EIATTR_EXIT_INSTR_OFFSETS
	.align		4
        /*0048*/ 	.byte	0x04, 0x1c
        /*004a*/ 	.short	(.L_15 - .L_14)


	//   ....[0]....
.L_14:
        /*004c*/ 	.word	0x00000070


	//   ....[1]....
        /*0050*/ 	.word	0x000000d0


	//----- nvinfo : EIATTR_CBANK_PARAM_SIZE
	.align		4
.L_15:
        /*0054*/ 	.byte	0x03, 0x19
        /*0056*/ 	.short	0x0010


	//----- nvinfo : EIATTR_PARAM_CBANK
	.align		4
        /*0058*/ 	.byte	0x04, 0x0a
        /*005a*/ 	.short	(.L_17 - .L_16)
	.align		4
.L_16:
        /*005c*/ 	.word	index@(.nv.constant0._Z10writeConstPiii)
        /*0060*/ 	.short	0x0380
        /*0062*/ 	.short	0x0010


	//----- nvinfo : EIATTR_SW_WAR
	.align		4
.L_17:
        /*0064*/ 	.byte	0x04, 0x36
        /*0066*/ 	.short	(.L_19 - .L_18)
.L_18:
        /*0068*/ 	.word	0x00000008
.L_19:


//--------------------- .nv.callgraph             --------------------------
	.section	.nv.callgraph,"",@"SHT_CUDA_CALLGRAPH"
	.align	4
	.sectionentsize	8
	.align		4
        /*0000*/ 	.word	0x00000000
	.align		4
        /*0004*/ 	.word	0xffffffff
	.align		4
        /*0008*/ 	.word	0x00000000
	.align		4
        /*000c*/ 	.word	0xfffffffe
	.align		4
        /*0010*/ 	.word	0x00000000
	.align		4
        /*0014*/ 	.word	0xfffffffd
	.align		4
        /*0018*/ 	.word	0x00000000
	.align		4
        /*001c*/ 	.word	0xfffffffc


//--------------------- .text._Z10writeConstPiii  --------------------------
	.section	.text._Z10writeConstPiii,"ax",@progbits
	.align	128
        .global         _Z10writeConstPiii
        .type           _Z10writeConstPiii,@function
        .size           _Z10writeConstPiii,(.L_x_1 - _Z10writeConstPiii)
        .other          _Z10writeConstPiii,@"STO_CUDA_ENTRY STV_DEFAULT"
_Z10writeConstPiii:
.text._Z10writeConstPiii:
[----:B------:R-:W-:Y:S01]  /*0000*/  LDC R1, c[0x0][0x37c] ;  /* 0x0000df00ff017b82 */ /* 0x000fe20000000800 */
[----:B------:R-:W0:Y:S07]  /*0010*/  S2R R0, SR_TID.X ;  /* 0x0000000000007919 */ /* 0x000e2e0000002100 */
[----:B------:R-:W0:Y:S01]  /*0020*/  S2UR UR4, SR_CTAID.X ;  /* 0x00000000000479c3 */ /* 0x000e220000002500 */
[----:B------:R-:W1:Y:S07]  /*0030*/  LDCU UR5, c[0x0][0x38c] ;  /* 0x00007180ff0577ac */ /* 0x000e6e0008000800 */
[----:B------:R-:W0:Y:S02]  /*0040*/  LDC R5, c[0x0][0x360] ;  /* 0x0000d800ff057b82 */ /* 0x000e240000000800 */
[----:B0-----:R-:W-:-:S05]  /*0050*/  IMAD R5, R5, UR4, R0 ;  /* 0x0000000405057c24 */ /* 0x001fca000f8e0200 */
[----:B-1----:R-:W-:-:S13]  /*0060*/  ISETP.GE.AND P0, PT, R5, UR5, PT ;  /* 0x0000000505007c0c */ /* 0x002fda000bf06270 */
[----:B------:R-:W-:Y:S05]  /*0070*/  @P0 EXIT ;  /* 0x000000000000094d */ /* 0x000fea0003800000 */
[----:B------:R-:W0:Y:S01]  /*0080*/  LDC.64 R2, c[0x0][0x380] ;  /* 0x0000e000ff027b82 */ /* 0x000e220000000a00 */
[----:B------:R-:W1:Y:S07]  /*0090*/  LDCU.64 UR4, c[0x0][0x358] ;  /* 0x00006b00ff0477ac */ /* 0x000e6e0008000a00 */
[----:B------:R-:W1:Y:S01]  /*00a0*/  LDC R7, c[0x0][0x388] ;  /* 0x0000e200ff077b82 */ /* 0x000e620000000800 */
[----:B0-----:R-:W-:-:S05]  /*00b0*/  IMAD.WIDE R2, R5, 0x4, R2 ;  /* 0x0000000405027825 */ /* 0x001fca00078e0202 */
[----:B-1----:R-:W-:Y:S01]  /*00c0*/  STG.E desc[UR4][R2.64], R7 ;  /* 0x0000000702007986 */ /* 0x002fe2000c101904 */
[----:B------:R-:W-:Y:S05]  /*00d0*/  EXIT ;  /* 0x000000000000794d */ /* 0x000fea0003800000 */
.L_x_0:
[----:B------:R-:W-:-:S00]  /*00e0*/  BRA `(.L_x_0) ;  /* 0xfffffffc00fc7947 */ /* 0x000fc0000383ffff */
[----:B------:R-:W-:-:S00]  /*00f0*/  NOP ;  /* 0x0000000000007918 */ /* 0x000fc00000000000 */
        /* <DEDUP_REMOVED lines=8> */
.L_x_1:


//--------------------- .nv.shared.reserved.0     --------------------------
	.section	.nv.shared.reserved.0,"aw",@nobits
	.weak		__nv_reservedSMEM_offset_0_alias
	.size		__nv_reservedSMEM_offset_0_alias, 0, 64
	.other		__nv_reservedSMEM_offset_0_alias,@"STO_CUDA_RESERVED_SHARED STV_DEFAULT"
__nv_reservedSMEM_offset_0_alias:
	.zero		0
	.zero		64


//--------------------- .nv.constant0._Z10writeConstPiii --------------------------
	.section	.nv.constant0._Z10writeConstPiii,"a",@progbits
	.sectionflags	@""
	.align	4
.nv.constant0._Z10writeConstPiii:
	.zero		912


//--------------------- SYMBOLS --------------------------

	.type		.nv.reservedSmem.offset0,@object
	.size		.nv.reservedSmem.offset0,0x4
